//
// Generated by NVIDIA NVVM Compiler
//
// Compiler Build ID: CL-36424714
// Cuda compilation tools, release 13.0, V13.0.88
// Based on NVVM 20.0.0
//

.version 9.0
.target sm_100
.address_size 64

	// .globl	_Z11matrix_multPKiS0_Pi

.visible .entry _Z11matrix_multPKiS0_Pi(
	.param .u64 .ptr .align 1 _Z11matrix_multPKiS0_Pi_param_0,
	.param .u64 .ptr .align 1 _Z11matrix_multPKiS0_Pi_param_1,
	.param .u64 .ptr .align 1 _Z11matrix_multPKiS0_Pi_param_2
)
{
	.reg .pred 	%p<2>;
	.reg .b32 	%r<68>;
	.reg .b64 	%rd<21>;

	ld.param.u64 	%rd6, [_Z11matrix_multPKiS0_Pi_param_0];
	ld.param.u64 	%rd7, [_Z11matrix_multPKiS0_Pi_param_1];
	ld.param.u64 	%rd5, [_Z11matrix_multPKiS0_Pi_param_2];
	cvta.to.global.u64 	%rd8, %rd7;
	cvta.to.global.u64 	%rd9, %rd6;
	mov.u32 	%r10, %ctaid.y;
	mov.u32 	%r11, %ntid.y;
	mov.u32 	%r12, %tid.y;
	mad.lo.s32 	%r1, %r10, %r11, %r12;
	mov.u32 	%r13, %ctaid.x;
	mov.u32 	%r14, %ntid.x;
	mov.u32 	%r15, %tid.x;
	mad.lo.s32 	%r2, %r13, %r14, %r15;
	mul.wide.u32 	%rd10, %r11, %r10;
	cvt.u64.u32 	%rd11, %r12;
	add.s64 	%rd12, %rd10, %rd11;
	shl.b64 	%rd13, %rd12, 13;
	add.s64 	%rd14, %rd13, %rd9;
	add.s64 	%rd20, %rd14, 32;
	add.s64 	%rd2, %rd8, 65536;
	mov.b32 	%r66, 0;
	mov.u32 	%r65, %r2;
	mov.u32 	%r67, %r66;
$L__BB0_1:
	mul.wide.s32 	%rd15, %r65, 4;
	add.s64 	%rd16, %rd2, %rd15;
	ld.global.u32 	%r16, [%rd20+-32];
	ld.global.u32 	%r17, [%rd16+-65536];
	mad.lo.s32 	%r18, %r17, %r16, %r67;
	ld.global.u32 	%r19, [%rd20+-28];
	ld.global.u32 	%r20, [%rd16+-57344];
	mad.lo.s32 	%r21, %r20, %r19, %r18;
	ld.global.u32 	%r22, [%rd20+-24];
	ld.global.u32 	%r23, [%rd16+-49152];
	mad.lo.s32 	%r24, %r23, %r22, %r21;
	ld.global.u32 	%r25, [%rd20+-20];
	ld.global.u32 	%r26, [%rd16+-40960];
	mad.lo.s32 	%r27, %r26, %r25, %r24;
	ld.global.u32 	%r28, [%rd20+-16];
	ld.global.u32 	%r29, [%rd16+-32768];
	mad.lo.s32 	%r30, %r29, %r28, %r27;
	ld.global.u32 	%r31, [%rd20+-12];
	ld.global.u32 	%r32, [%rd16+-24576];
	mad.lo.s32 	%r33, %r32, %r31, %r30;
	ld.global.u32 	%r34, [%rd20+-8];
	ld.global.u32 	%r35, [%rd16+-16384];
	mad.lo.s32 	%r36, %r35, %r34, %r33;
	ld.global.u32 	%r37, [%rd20+-4];
	ld.global.u32 	%r38, [%rd16+-8192];
	mad.lo.s32 	%r39, %r38, %r37, %r36;
	ld.global.u32 	%r40, [%rd20];
	ld.global.u32 	%r41, [%rd16];
	mad.lo.s32 	%r42, %r41, %r40, %r39;
	ld.global.u32 	%r43, [%rd20+4];
	ld.global.u32 	%r44, [%rd16+8192];
	mad.lo.s32 	%r45, %r44, %r43, %r42;
	ld.global.u32 	%r46, [%rd20+8];
	ld.global.u32 	%r47, [%rd16+16384];
	mad.lo.s32 	%r48, %r47, %r46, %r45;
	ld.global.u32 	%r49, [%rd20+12];
	ld.global.u32 	%r50, [%rd16+24576];
	mad.lo.s32 	%r51, %r50, %r49, %r48;
	ld.global.u32 	%r52, [%rd20+16];
	ld.global.u32 	%r53, [%rd16+32768];
	mad.lo.s32 	%r54, %r53, %r52, %r51;
	ld.global.u32 	%r55, [%rd20+20];
	ld.global.u32 	%r56, [%rd16+40960];
	mad.lo.s32 	%r57, %r56, %r55, %r54;
	ld.global.u32 	%r58, [%rd20+24];
	ld.global.u32 	%r59, [%rd16+49152];
	mad.lo.s32 	%r60, %r59, %r58, %r57;
	ld.global.u32 	%r61, [%rd20+28];
	ld.global.u32 	%r62, [%rd16+57344];
	mad.lo.s32 	%r67, %r62, %r61, %r60;
	add.s32 	%r66, %r66, 16;
	add.s64 	%rd20, %rd20, 64;
	add.s32 	%r65, %r65, 32768;
	setp.ne.s32 	%p1, %r66, 2048;
	@%p1 bra 	$L__BB0_1;
	cvta.to.global.u64 	%rd17, %rd5;
	shl.b32 	%r63, %r1, 11;
	add.s32 	%r64, %r63, %r2;
	mul.wide.s32 	%rd18, %r64, 4;
	add.s64 	%rd19, %rd17, %rd18;
	st.global.u32 	[%rd19], %r67;
	ret;

}


// ===== COMPILED SASS (sm_100) =====

	.target	sm_100

	.elftype	@"ET_EXEC"


//--------------------- .note.nv.tkinfo           --------------------------
	.section	.note.nv.tkinfo,"",@"SHT_NOTE"
	.sectionflags	@"SHF_NOTE_NV_TKINFO"
	.tkinfo
        /*0018*/ 	.word	0x00000002
        /*0030*/ 	.string	""
        /*0030*/ 	.string	"ptxas"
        /*0030*/ 	.string	"Cuda compilation tools, release 13.0, V13.0.88"
        /*0030*/ 	.string	"Build cuda_13.0.r13.0/compiler.36424714_0"
        /*0030*/ 	.string	"-arch sm_100 -m 64 "



//--------------------- .note.nv.cuinfo           --------------------------
	.section	.note.nv.cuinfo,"",@"SHT_NOTE"
	.sectionflags	@"SHF_NOTE_NV_CUINFO"
        /*0018*/ 	.short	0x0002
        /*001a*/ 	.short	0x0064
        /*001c*/ 	.short	0x0082
	.zero		2


//--------------------- .nv.info                  --------------------------
	.section	.nv.info,"",@"SHT_CUDA_INFO"
	.align	4


	//----- nvinfo : EIATTR_REGCOUNT
	.align		4
        /*0000*/ 	.byte	0x04, 0x2f
        /*0002*/ 	.short	(.L_1 - .L_0)
	.align		4
.L_0:
        /*0004*/ 	.word	index@(_Z11matrix_multPKiS0_Pi)
        /*0008*/ 	.word	0x0000001f


	//----- nvinfo : EIATTR_FRAME_SIZE
	.align		4
.L_1:
        /*000c*/ 	.byte	0x04, 0x11
        /*000e*/ 	.short	(.L_3 - .L_2)
	.align		4
.L_2:
        /*0010*/ 	.word	index@(_Z11matrix_multPKiS0_Pi)
        /*0014*/ 	.word	0x00000000


	//----- nvinfo : EIATTR_MIN_STACK_SIZE
	.align		4
.L_3:
        /*0018*/ 	.byte	0x04, 0x12
        /*001a*/ 	.short	(.L_5 - .L_4)
	.align		4
.L_4:
        /*001c*/ 	.word	index@(_Z11matrix_multPKiS0_Pi)
        /*0020*/ 	.word	0x00000000
.L_5:


//--------------------- .nv.compat                --------------------------
	.section	.nv.compat,"",@"SHT_CUDA_COMPAT_INFO"
	.align	4
        /*0000*/ 	.byte	0x02, 0x09, 0x00, 0x00, 0x02, 0x02, 0x01, 0x00, 0x02, 0x05, 0x05, 0x00, 0x03, 0x07, 0x01, 0x01
        /*0010*/ 	.byte	0x02, 0x03, 0x00, 0x00, 0x02, 0x06, 0x01, 0x00, 0x04, 0x0b, 0x08, 0x00, 0x09, 0x00, 0x00, 0x00
        /*0020*/ 	.byte	0x00, 0x00, 0x00, 0x00


//--------------------- .nv.info._Z11matrix_multPKiS0_Pi --------------------------
	.section	.nv.info._Z11matrix_multPKiS0_Pi,"",@"SHT_CUDA_INFO"
	.sectionflags	@""
	.align	4


	//----- nvinfo : EIATTR_CUDA_API_VERSION
	.align		4
        /*0000*/ 	.byte	0x04, 0x37
        /*0002*/ 	.short	(.L_7 - .L_6)
.L_6:
        /*0004*/ 	.word	0x00000082


	//----- nvinfo : EIATTR_KPARAM_INFO
	.align		4
.L_7:
        /*0008*/ 	.byte	0x04, 0x17
        /*000a*/ 	.short	(.L_9 - .L_8)
.L_8:
        /*000c*/ 	.word	0x00000000
        /*0010*/ 	.short	0x0002
        /*0012*/ 	.short	0x0010
        /*0014*/ 	.byte	0x00, 0xf5, 0x21, 0x00


	//----- nvinfo : EIATTR_KPARAM_INFO
	.align		4
.L_9:
        /*0018*/ 	.byte	0x04, 0x17
        /*001a*/ 	.short	(.L_11 - .L_10)
.L_10:
        /*001c*/ 	.word	0x00000000
        /*0020*/ 	.short	0x0001
        /*0022*/ 	.short	0x0008
        /*0024*/ 	.byte	0x00, 0xf5, 0x21, 0x00


	//----- nvinfo : EIATTR_KPARAM_INFO
	.align		4
.L_11:
        /*0028*/ 	.byte	0x04, 0x17
        /*002a*/ 	.short	(.L_13 - .L_12)
.L_12:
        /*002c*/ 	.word	0x00000000
        /*0030*/ 	.short	0x0000
        /*0032*/ 	.short	0x0000
        /*0034*/ 	.byte	0x00, 0xf5, 0x21, 0x00


	//----- nvinfo : EIATTR_SPARSE_MMA_MASK
	.align		4
.L_13:
        /*0038*/ 	.byte	0x03, 0x50
        /*003a*/ 	.short	0x0000


	//----- nvinfo : EIATTR_MAXREG_COUNT
	.align		4
        /*003c*/ 	.byte	0x03, 0x1b
        /*003e*/ 	.short	0x00ff


	//----- nvinfo : EIATTR_MERCURY_ISA_VERSION
	.align		4
        /*0040*/ 	.byte	0x03, 0x5f
        /*0042*/ 	.short	0x0101


	//----- nvinfo : EIATTR_VRC_CTA_INIT_COUNT
	.align		4
        /*0044*/ 	.byte	0x02, 0x4a
	.zero		1
	.zero		1


	//----- nvinfo : EIATTR_EXIT_INSTR_OFFSETS
	.align		4
        /*0048*/ 	.byte	0x04, 0x1c
        /*004a*/ 	.short	(.L_15 - .L_14)


	//   ....[0]....
.L_14:
        /*004c*/ 	.word	0x00000540


	//----- nvinfo : EIATTR_CBANK_PARAM_SIZE
	.align		4
.L_15:
        /*0050*/ 	.byte	0x03, 0x19
        /*0052*/ 	.short	0x0018


	//----- nvinfo : EIATTR_PARAM_CBANK
	.align		4
        /*0054*/ 	.byte	0x04, 0x0a
        /*0056*/ 	.short	(.L_17 - .L_16)
	.align		4
.L_16:
        /*0058*/ 	.word	index@(.nv.constant0._Z11matrix_multPKiS0_Pi)
        /*005c*/ 	.short	0x0380
        /*005e*/ 	.short	0x0018


	//----- nvinfo : EIATTR_SW_WAR
	.align		4
.L_17:
        /*0060*/ 	.byte	0x04, 0x36
        /*0062*/ 	.short	(.L_19 - .L_18)
.L_18:
        /*0064*/ 	.word	0x00000008
.L_19:


//--------------------- .nv.callgraph             --------------------------
	.section	.nv.callgraph,"",@"SHT_CUDA_CALLGRAPH"
	.align	4
	.sectionentsize	8
	.align		4
        /*0000*/ 	.word	0x00000000
	.align		4
        /*0004*/ 	.word	0xffffffff
	.align		4
        /*0008*/ 	.word	0x00000000
	.align		4
        /*000c*/ 	.word	0xfffffffe
	.align		4
        /*0010*/ 	.word	0x00000000
	.align		4
        /*0014*/ 	.word	0xfffffffd
	.align		4
        /*0018*/ 	.word	0x00000000
	.align		4
        /*001c*/ 	.word	0xfffffffc


//--------------------- .text._Z11matrix_multPKiS0_Pi --------------------------
	.section	.text._Z11matrix_multPKiS0_Pi,"ax",@progbits
	.align	128
        .global         _Z11matrix_multPKiS0_Pi
        .type           _Z11matrix_multPKiS0_Pi,@function
        .size           _Z11matrix_multPKiS0_Pi,(.L_x_2 - _Z11matrix_multPKiS0_Pi)
        .other          _Z11matrix_multPKiS0_Pi,@"STO_CUDA_ENTRY STV_DEFAULT"
_Z11matrix_multPKiS0_Pi:
.text._Z11matrix_multPKiS0_Pi:
[----:B------:R-:W-:Y:S01]  /*0000*/  LDC R1, c[0x0][0x37c] ;  /* 0x0000df00ff017b82 */ /* 0x000fe20000000800 */
[----:B------:R-:W0:Y:S07]  /*0010*/  S2R R2, SR_TID.Y ;  /* 0x0000000000027919 */ /* 0x000e2e0000002200 */
[----:B------:R-:W0:Y:S01]  /*0020*/  S2UR UR4, SR_CTAID.Y ;  /* 0x00000000000479c3 */ /* 0x000e220000002600 */
[----:B------:R-:W1:Y:S01]  /*0030*/  LDCU.128 UR12, c[0x0][0x380] ;  /* 0x00007000ff0c77ac */ /* 0x000e620008000c00 */
[----:B------:R-:W-:Y:S01]  /*0040*/  HFMA2 R3, -RZ, RZ, 0, 0 ;  /* 0x00000000ff037431 */ /* 0x000fe200000001ff */
[----:B------:R-:W2:Y:S01]  /*0050*/  S2R R9, SR_TID.X ;  /* 0x0000000000097919 */ /* 0x000ea20000002100 */
[----:B------:R-:W-:Y:S01]  /*0060*/  MOV R14, RZ ;  /* 0x000000ff000e7202 */ /* 0x000fe20000000f00 */
[----:B------:R-:W3:Y:S03]  /*0070*/  LDCU.64 UR8, c[0x0][0x358] ;  /* 0x00006b00ff0877ac */ /* 0x000ee60008000a00 */
[----:B------:R-:W0:Y:S08]  /*0080*/  LDC R7, c[0x0][0x364] ;  /* 0x0000d900ff077b82 */ /* 0x000e300000000800 */
[----:B------:R-:W2:Y:S01]  /*0090*/  S2UR UR6, SR_CTAID.X ;  /* 0x00000000000679c3 */ /* 0x000ea20000002500 */
[----:B-1----:R-:W-:-:S07]  /*00a0*/  UIADD3 UR5, UP0, UPT, UR14, 0x10000, URZ ;  /* 0x000100000e057890 */ /* 0x002fce000ff1e0ff */
[----:B------:R-:W2:Y:S01]  /*00b0*/  LDC R0, c[0x0][0x360] ;  /* 0x0000d800ff007b82 */ /* 0x000ea20000000800 */
[----:B0-----:R-:W-:-:S04]  /*00c0*/  IMAD.WIDE.U32 R4, R7, UR4, R2 ;  /* 0x0000000407047c25 */ /* 0x001fc8000f8e0002 */
[----:B------:R-:W-:Y:S01]  /*00d0*/  IMAD R7, R7, UR4, R2 ;  /* 0x0000000407077c24 */ /* 0x000fe2000f8e0202 */
[----:B------:R-:W-:Y:S01]  /*00e0*/  LEA R3, P0, R4, UR12, 0xd ;  /* 0x0000000c04037c11 */ /* 0x000fe2000f8068ff */
[----:B------:R-:W-:-:S03]  /*00f0*/  UMOV UR4, URZ ;  /* 0x000000ff00047c82 */ /* 0x000fc60008000000 */
[----:B------:R-:W-:Y:S01]  /*0100*/  LEA.HI.X R5, R4, UR13, R5, 0xd, P0 ;  /* 0x0000000d04057c11 */ /* 0x000fe200080f6c05 */
[----:B--2---:R-:W-:Y:S01]  /*0110*/  IMAD R0, R0, UR6, R9 ;  /* 0x0000000600007c24 */ /* 0x004fe2000f8e0209 */
[----:B------:R-:W-:Y:S01]  /*0120*/  IADD3 R9, P1, PT, R3, 0x20, RZ ;  /* 0x0000002003097810 */ /* 0x000fe20007f3e0ff */
[----:B------:R-:W-:-:S03]  /*0130*/  UIADD3.X UR6, UPT, UPT, URZ, UR15, URZ, UP0, !UPT ;  /* 0x0000000fff067290 */ /* 0x000fc600087fe4ff */
[----:B------:R-:W-:Y:S02]  /*0140*/  MOV R6, R0 ;  /* 0x0000000000067202 */ /* 0x000fe40000000f00 */
[----:B---3--:R-:W-:-:S07]  /*0150*/  IADD3.X R5, PT, PT, RZ, R5, RZ, P1, !PT ;  /* 0x00000005ff057210 */ /* 0x008fce0000ffe4ff */
.L_x_0:
[----:B------:R-:W-:Y:S02]  /*0160*/  MOV R2, UR5 ;  /* 0x0000000500027c02 */ /* 0x000fe40008000f00 */
[----:B------:R-:W-:Y:S02]  /*0170*/  MOV R3, UR6 ;  /* 0x0000000600037c02 */ /* 0x000fe40008000f00 */
[----:B------:R-:W-:Y:S01]  /*0180*/  MOV R4, R9 ;  /* 0x0000000900047202 */ /* 0x000fe20000000f00 */
[----:B------:R-:W-:-:S04]  /*0190*/  IMAD.WIDE R2, R6, 0x4, R2 ;  /* 0x0000000406027825 */ /* 0x000fc800078e0202 */
[----:B------:R-:W2:Y:S04]  /*01a0*/  LDG.E R15, desc[UR8][R4.64+-0x20] ;  /* 0xffffe008040f7981 */ /* 0x000ea8000c1e1900 */
[----:B------:R-:W2:Y:S04]  /*01b0*/  LDG.E R16, desc[UR8][R2.64+-0x10000] ;  /* 0xff00000802107981 */ /* 0x000ea8000c1e1900 */
[----:B------:R-:W3:Y:S04]  /*01c0*/  LDG.E R24, desc[UR8][R4.64+-0x1c] ;  /* 0xffffe40804187981 */ /* 0x000ee8000c1e1900 */
[----:B------:R-:W3:Y:S04]  /*01d0*/  LDG.E R25, desc[UR8][R2.64+-0xe000] ;  /* 0xff20000802197981 */ /* 0x000ee8000c1e1900 */
[----:B------:R-:W4:Y:S04]  /*01e0*/  LDG.E R19, desc[UR8][R4.64+-0x18] ;  /* 0xffffe80804137981 */ /* 0x000f28000c1e1900 */
[----:B------:R-:W4:Y:S04]  /*01f0*/  LDG.E R18, desc[UR8][R2.64+-0xc000] ;  /* 0xff40000802127981 */ /* 0x000f28000c1e1900 */
[----:B------:R-:W5:Y:S04]  /*0200*/  LDG.E R20, desc[UR8][R4.64+-0x14] ;  /* 0xffffec0804147981 */ /* 0x000f68000c1e1900 */
        /* <DEDUP_REMOVED lines=11> */
[----:B------:R-:W5:Y:S01]  /*02c0*/  LDG.E R26, desc[UR8][R4.64+0x1c] ;  /* 0x00001c08041a7981 */ /* 0x000f62000c1e1900 */
[----:B--2---:R-:W-:-:S03]  /*02d0*/  IMAD R15, R15, R16, R14 ;  /* 0x000000100f0f7224 */ /* 0x004fc600078e020e */
[----:B------:R-:W2:Y:S04]  /*02e0*/  LDG.E R16, desc[UR8][R4.64] ;  /* 0x0000000804107981 */ /* 0x000ea8000c1e1900 */
[----:B------:R-:W2:Y:S01]  /*02f0*/  LDG.E R14, desc[UR8][R4.64+0x4] ;  /* 0x00000408040e7981 */ /* 0x000ea2000c1e1900 */
[----:B---3--:R-:W-:-:S03]  /*0300*/  IMAD R24, R24, R25, R15 ;  /* 0x0000001918187224 */ /* 0x008fc600078e020f */
[----:B------:R-:W3:Y:S04]  /*0310*/  LDG.E R15, desc[UR8][R2.64+0x2000] ;  /* 0x00200008020f7981 */ /* 0x000ee8000c1e1900 */
[----:B------:R-:W3:Y:S01]  /*0320*/  LDG.E R25, desc[UR8][R2.64+0xa000] ;  /* 0x00a0000802197981 */ /* 0x000ee2000c1e1900 */
[----:B----4-:R-:W-:-:S03]  /*0330*/  IMAD R24, R19, R18, R24 ;  /* 0x0000001213187224 */ /* 0x010fc600078e0218 */
[----:B------:R-:W4:Y:S04]  /*0340*/  LDG.E R18, desc[UR8][R4.64+0x8] ;  /* 0x0000080804127981 */ /* 0x000f28000c1e1900 */
[----:B------:R-:W4:Y:S01]  /*0350*/  LDG.E R19, desc[UR8][R2.64+0x4000] ;  /* 0x0040000802137981 */ /* 0x000f22000c1e1900 */
[----:B-----5:R-:W-:-:S03]  /*0360*/  IMAD R24, R20, R21, R24 ;  /* 0x0000001514187224 */ /* 0x020fc600078e0218 */
[----:B------:R-:W5:Y:S04]  /*0370*/  LDG.E R20, desc[UR8][R4.64+0xc] ;  /* 0x00000c0804147981 */ /* 0x000f68000c1e1900 */
[----:B------:R-:W5:Y:S01]  /*0380*/  LDG.E R21, desc[UR8][R2.64+0x6000] ;  /* 0x0060000802157981 */ /* 0x000f62000c1e1900 */
[----:B------:R-:W-:-:S03]  /*0390*/  IMAD R24, R22, R23, R24 ;  /* 0x0000001716187224 */ /* 0x000fc600078e0218 */
[----:B------:R-:W5:Y:S04]  /*03a0*/  LDG.E R22, desc[UR8][R4.64+0x10] ;  /* 0x0000100804167981 */ /* 0x000f68000c1e1900 */
[----:B------:R-:W5:Y:S01]  /*03b0*/  LDG.E R23, desc[UR8][R2.64+0x8000] ;  /* 0x0080000802177981 */ /* 0x000f62000c1e1900 */
[----:B------:R-:W-:-:S03]  /*03c0*/  IMAD R28, R12, R13, R24 ;  /* 0x0000000d0c1c7224 */ /* 0x000fc600078e0218 */
[----:B------:R-:W5:Y:S04]  /*03d0*/  LDG.E R24, desc[UR8][R4.64+0x14] ;  /* 0x0000140804187981 */ /* 0x000f68000c1e1900 */
[----:B------:R0:W5:Y:S04]  /*03e0*/  LDG.E R13, desc[UR8][R4.64+0x18] ;  /* 0x00001808040d7981 */ /* 0x000168000c1e1900 */
[----:B------:R-:W5:Y:S01]  /*03f0*/  LDG.E R12, desc[UR8][R2.64+0xc000] ;  /* 0x00c00008020c7981 */ /* 0x000f62000c1e1900 */
[----:B------:R-:W-:-:S04]  /*0400*/  IMAD R8, R9, R8, R28 ;  /* 0x0000000809087224 */ /* 0x000fc800078e021c */
[----:B------:R-:W-:Y:S01]  /*0410*/  IMAD R8, R10, R11, R8 ;  /* 0x0000000b0a087224 */ /* 0x000fe200078e0208 */
[----:B------:R-:W-:-:S04]  /*0420*/  UIADD3 UR4, UPT, UPT, UR4, 0x10, URZ ;  /* 0x0000001004047890 */ /* 0x000fc8000fffe0ff */
[----:B------:R-:W-:Y:S01]  /*0430*/  UISETP.NE.AND UP0, UPT, UR4, 0x800, UPT ;  /* 0x000008000400788c */ /* 0x000fe2000bf05270 */
[----:B------:R-:W-:Y:S02]  /*0440*/  IADD3 R9, P0, PT, R4, 0x40, RZ ;  /* 0x0000004004097810 */ /* 0x000fe40007f1e0ff */
[----:B------:R-:W-:Y:S02]  /*0450*/  IADD3 R6, PT, PT, R6, 0x8000, RZ ;  /* 0x0000800006067810 */ /* 0x000fe40007ffe0ff */
[----:B0-----:R-:W-:Y:S01]  /*0460*/  IADD3.X R5, PT, PT, RZ, R5, RZ, P0, !PT ;  /* 0x00000005ff057210 */ /* 0x001fe200007fe4ff */
[----:B--2---:R-:W-:-:S04]  /*0470*/  IMAD R8, R16, R17, R8 ;  /* 0x0000001110087224 */ /* 0x004fc800078e0208 */
[----:B---3--:R-:W-:-:S04]  /*0480*/  IMAD R8, R14, R15, R8 ;  /* 0x0000000f0e087224 */ /* 0x008fc800078e0208 */
[----:B----4-:R-:W-:-:S04]  /*0490*/  IMAD R8, R18, R19, R8 ;  /* 0x0000001312087224 */ /* 0x010fc800078e0208 */
[----:B-----5:R-:W-:-:S04]  /*04a0*/  IMAD R8, R20, R21, R8 ;  /* 0x0000001514087224 */ /* 0x020fc800078e0208 */
[----:B------:R-:W-:-:S04]  /*04b0*/  IMAD R8, R22, R23, R8 ;  /* 0x0000001716087224 */ /* 0x000fc800078e0208 */
[----:B------:R-:W-:-:S04]  /*04c0*/  IMAD R8, R24, R25, R8 ;  /* 0x0000001918087224 */ /* 0x000fc800078e0208 */
[----:B------:R-:W-:-:S04]  /*04d0*/  IMAD R8, R13, R12, R8 ;  /* 0x0000000c0d087224 */ /* 0x000fc800078e0208 */
[----:B------:R-:W-:Y:S01]  /*04e0*/  IMAD R14, R26, R27, R8 ;  /* 0x0000001b1a0e7224 */ /* 0x000fe200078e0208 */
[----:B------:R-:W-:Y:S06]  /*04f0*/  BRA.U UP0, `(.L_x_0) ;  /* 0xfffffffd00187547 */ /* 0x000fec000b83ffff */
[----:B------:R-:W0:Y:S01]  /*0500*/  LDC.64 R2, c[0x0][0x390] ;  /* 0x0000e400ff027b82 */ /* 0x000e220000000a00 */
[----:B------:R-:W-:-:S05]  /*0510*/  LEA R7, R7, R0, 0xb ;  /* 0x0000000007077211 */ /* 0x000fca00078e58ff */
[----:B0-----:R-:W-:-:S05]  /*0520*/  IMAD.WIDE R2, R7, 0x4, R2 ;  /* 0x0000000407027825 */ /* 0x001fca00078e0202 */
[----:B------:R-:W-:Y:S01]  /*0530*/  STG.E desc[UR8][R2.64], R14 ;  /* 0x0000000e02007986 */ /* 0x000fe2000c101908 */
[----:B------:R-:W-:Y:S05]  /*0540*/  EXIT ;  /* 0x000000000000794d */ /* 0x000fea0003800000 */
.L_x_1:
[----:B------:R-:W-:-:S00]  /*0550*/  BRA `(.L_x_1) ;  /* 0xfffffffc00fc7947 */ /* 0x000fc0000383ffff */
[----:B------:R-:W-:-:S00]  /*0560*/  NOP ;  /* 0x0000000000007918 */ /* 0x000fc00000000000 */
        /* <DEDUP_REMOVED lines=9> */
.L_x_2:


//--------------------- .nv.shared.reserved.0     --------------------------
	.section	.nv.shared.reserved.0,"aw",@nobits
	.weak		__nv_reservedSMEM_offset_0_alias
	.size		__nv_reservedSMEM_offset_0_alias, 0, 64
	.other		__nv_reservedSMEM_offset_0_alias,@"STO_CUDA_RESERVED_SHARED STV_DEFAULT"
__nv_reservedSMEM_offset_0_alias:
	.zero		0
	.zero		64


//--------------------- .nv.constant0._Z11matrix_multPKiS0_Pi --------------------------
	.section	.nv.constant0._Z11matrix_multPKiS0_Pi,"a",@progbits
	.sectionflags	@""
	.align	4
.nv.constant0._Z11matrix_multPKiS0_Pi:
	.zero		920


//--------------------- SYMBOLS --------------------------

	.type		.nv.reservedSmem.offset0,@object
	.size		.nv.reservedSmem.offset0,0x4
